	.headerflags	@"EF_CUDA_TEXMODE_UNIFIED EF_CUDA_64BIT_ADDRESS EF_CUDA_ACCELERATORS EF_CUDA_SM90 EF_CUDA_VIRTUAL_SM(EF_CUDA_SM90)"
	.elftype	@"ET_EXEC"


//--------------------- .nv.info                  --------------------------
	.section	.nv.info,"",@"SHT_CUDA_INFO"
	.align	4


	//----- nvinfo : EIATTR_REGCOUNT
	.align		4
        /*0000*/ 	.byte	0x04, 0x2f
        /*0002*/ 	.short	(.L_1 - .L_0)
	.align		4
.L_0:
        /*0004*/ 	.word	index@(triton_poi_fused_convolution_leaky_relu_0)
        /*0008*/ 	.word	0x0000000e


	//----- nvinfo : EIATTR_MIN_STACK_SIZE
	.align		4
.L_1:
        /*000c*/ 	.byte	0x04, 0x12
        /*000e*/ 	.short	(.L_3 - .L_2)
	.align		4
.L_2:
        /*0010*/ 	.word	index@(triton_poi_fused_convolution_leaky_relu_0)
        /*0014*/ 	.word	0x00000000


	//----- nvinfo : EIATTR_FRAME_SIZE
	.align		4
.L_3:
        /*0018*/ 	.byte	0x04, 0x11
        /*001a*/ 	.short	(.L_5 - .L_4)
	.align		4
.L_4:
        /*001c*/ 	.word	index@(triton_poi_fused_convolution_leaky_relu_0)
        /*0020*/ 	.word	0x00000000


	//----- nvinfo : EIATTR_MIN_STACK_SIZE
	.align		4
.L_5:
        /*0024*/ 	.byte	0x04, 0x12
        /*0026*/ 	.short	(.L_7 - .L_6)
	.align		4
.L_6:
        /*0028*/ 	.word	index@(triton_poi_fused_convolution_leaky_relu_0)
        /*002c*/ 	.word	0x00000000
.L_7:


//--------------------- .nv.info.triton_poi_fused_convolution_leaky_relu_0 --------------------------
	.section	.nv.info.triton_poi_fused_convolution_leaky_relu_0,"",@"SHT_CUDA_INFO"
	.sectionflags	@""
	.align	4


	//----- nvinfo : EIATTR_CUDA_API_VERSION
	.align		4
        /*0000*/ 	.byte	0x04, 0x37
        /*0002*/ 	.short	(.L_9 - .L_8)
.L_8:
        /*0004*/ 	.word	0x0000007c


	//----- nvinfo : EIATTR_KPARAM_INFO
	.align		4
.L_9:
        /*0008*/ 	.byte	0x04, 0x17
        /*000a*/ 	.short	(.L_11 - .L_10)
.L_10:
        /*000c*/ 	.word	0x00000000
        /*0010*/ 	.short	0x0003
        /*0012*/ 	.short	0x0018
        /*0014*/ 	.byte	0x00, 0xf0, 0x11, 0x00


	//----- nvinfo : EIATTR_KPARAM_INFO
	.align		4
.L_11:
        /*0018*/ 	.byte	0x04, 0x17
        /*001a*/ 	.short	(.L_13 - .L_12)
.L_12:
        /*001c*/ 	.word	0x00000000
        /*0020*/ 	.short	0x0002
        /*0022*/ 	.short	0x0010
        /*0024*/ 	.byte	0x00, 0xf4, 0x21, 0x00


	//----- nvinfo : EIATTR_KPARAM_INFO
	.align		4
.L_13:
        /*0028*/ 	.byte	0x04, 0x17
        /*002a*/ 	.short	(.L_15 - .L_14)
.L_14:
        /*002c*/ 	.word	0x00000000
        /*0030*/ 	.short	0x0001
        /*0032*/ 	.short	0x0008
        /*0034*/ 	.byte	0x00, 0xf4, 0x21, 0x00


	//----- nvinfo : EIATTR_KPARAM_INFO
	.align		4
.L_15:
        /*0038*/ 	.byte	0x04, 0x17
        /*003a*/ 	.short	(.L_17 - .L_16)
.L_16:
        /*003c*/ 	.word	0x00000000
        /*0040*/ 	.short	0x0000
        /*0042*/ 	.short	0x0000
        /*0044*/ 	.byte	0x00, 0xf4, 0x21, 0x00


	//----- nvinfo : EIATTR_SPARSE_MMA_MASK
	.align		4
.L_17:
        /*0048*/ 	.byte	0x03, 0x50
        /*004a*/ 	.short	0x0000


	//----- nvinfo : EIATTR_MAXREG_COUNT
	.align		4
        /*004c*/ 	.byte	0x03, 0x1b
        /*004e*/ 	.short	0x00ff


	//----- nvinfo : EIATTR_EXIT_INSTR_OFFSETS
	.align		4
        /*0050*/ 	.byte	0x04, 0x1c
        /*0052*/ 	.short	(.L_19 - .L_18)


	//   ....[0]....
.L_18:
        /*0054*/ 	.word	0x000001e0


	//   ....[1]....
        /*0058*/ 	.word	0x00000200


	//----- nvinfo : EIATTR_REQNTID
	.align		4
.L_19:
        /*005c*/ 	.byte	0x04, 0x10
        /*005e*/ 	.short	(.L_21 - .L_20)
.L_20:
        /*0060*/ 	.word	0x00000080
        /*0064*/ 	.word	0x00000001
        /*0068*/ 	.word	0x00000001


	//----- nvinfo : EIATTR_CBANK_PARAM_SIZE
	.align		4
.L_21:
        /*006c*/ 	.byte	0x03, 0x19
        /*006e*/ 	.short	0x001c


	//----- nvinfo : EIATTR_PARAM_CBANK
	.align		4
        /*0070*/ 	.byte	0x04, 0x0a
        /*0072*/ 	.short	(.L_23 - .L_22)
	.align		4
.L_22:
        /*0074*/ 	.word	index@(.nv.constant0.triton_poi_fused_convolution_leaky_relu_0)
        /*0078*/ 	.short	0x0210
        /*007a*/ 	.short	0x001c


	//----- nvinfo : EIATTR_SW_WAR
	.align		4
.L_23:
        /*007c*/ 	.byte	0x04, 0x36
        /*007e*/ 	.short	(.L_25 - .L_24)
.L_24:
        /*0080*/ 	.word	0x00000008
.L_25:


//--------------------- .nv.callgraph             --------------------------
	.section	.nv.callgraph,"",@"SHT_CUDA_CALLGRAPH"
	.align	4
	.sectionentsize	8
	.align		4
        /*0000*/ 	.word	0x00000000
	.align		4
        /*0004*/ 	.word	0xffffffff
	.align		4
        /*0008*/ 	.word	0x00000000
	.align		4
        /*000c*/ 	.word	0xfffffffe
	.align		4
        /*0010*/ 	.word	0x00000000
	.align		4
        /*0014*/ 	.word	0xfffffffd
	.align		4
        /*0018*/ 	.word	0x00000000
	.align		4
        /*001c*/ 	.word	0xfffffffc


//--------------------- .text.triton_poi_fused_convolution_leaky_relu_0 --------------------------
	.section	.text.triton_poi_fused_convolution_leaky_relu_0,"ax",@progbits
	.align	128
        .global         triton_poi_fused_convolution_leaky_relu_0
        .type           triton_poi_fused_convolution_leaky_relu_0,@function
        .size           triton_poi_fused_convolution_leaky_relu_0,(.L_x_1 - triton_poi_fused_convolution_leaky_relu_0)
        .other          triton_poi_fused_convolution_leaky_relu_0,@"STO_CUDA_ENTRY STV_DEFAULT"
triton_poi_fused_convolution_leaky_relu_0:
.text.triton_poi_fused_convolution_leaky_relu_0:
[----:B------:R-:W0:Y:S02]  /*0000*/  LDC R1, c[0x0][0x28] ;  /* 0x00000a00ff017b82 */ /* 0x000e240000000800 */
[----:B------:R-:W1:Y:S01]  /*0010*/  S2R R0, SR_TID.X ;  /* 0x0000000000007919 */ /* 0x000e620000002100 */
[----:B------:R-:W2:Y:S01]  /*0020*/  LDC.64 R4, c[0x0][0x218] ;  /* 0x00008600ff047b82 */ /* 0x000ea20000000a00 */
[----:B------:R-:W-:Y:S01]  /*0030*/  ULDC.64 UR4, c[0x0][0x208] ;  /* 0x0000820000047ab9 */ /* 0x000fe20000000a00 */
[----:B------:R-:W-:Y:S01]  /*0040*/  ULDC.64 UR6, c[0x0][0x220] ;  /* 0x0000880000067ab9 */ /* 0x000fe20000000a00 */
[----:B------:R-:W3:Y:S05]  /*0050*/  S2R R7, SR_CTAID.X ;  /* 0x0000000000077919 */ /* 0x000eea0000002500 */
[----:B------:R-:W4:Y:S01]  /*0060*/  LDC.64 R2, c[0x0][0x210] ;  /* 0x00008400ff027b82 */ /* 0x000f220000000a00 */
[----:B-1----:R-:W-:-:S05]  /*0070*/  LOP3.LUT R0, R0, 0x7f, RZ, 0xc0, !PT ;  /* 0x0000007f00007812 */ /* 0x002fca00078ec0ff */
[----:B---3--:R-:W-:-:S04]  /*0080*/  IMAD R7, R7, 0x80, R0 ;  /* 0x0000008007077824 */ /* 0x008fc800078e0200 */
[C---:B------:R-:W-:Y:S01]  /*0090*/  IMAD.HI R0, R7.reuse, 0x38e38e39, RZ ;  /* 0x38e38e3907007827 */ /* 0x040fe200078e02ff */
[----:B------:R-:W-:-:S03]  /*00a0*/  ISETP.GE.AND P1, PT, R7, 0x90, PT ;  /* 0x000000900700780c */ /* 0x000fc60003f26270 */
[----:B----4-:R-:W-:Y:S01]  /*00b0*/  IMAD.WIDE R2, R7, 0x4, R2 ;  /* 0x0000000407027825 */ /* 0x010fe200078e0202 */
[----:B------:R-:W-:-:S04]  /*00c0*/  SHF.R.S32.HI R9, RZ, 0x1, R0 ;  /* 0x00000001ff097819 */ /* 0x000fc80000011400 */
[----:B------:R-:W-:-:S04]  /*00d0*/  LEA.HI R9, R0, R9, RZ, 0x1 ;  /* 0x0000000900097211 */ /* 0x000fc800078f08ff */
[----:B------:R-:W-:-:S04]  /*00e0*/  SHF.R.S32.HI R0, RZ, 0x1f, R9 ;  /* 0x0000001fff007819 */ /* 0x000fc80000011409 */
[----:B------:R-:W-:-:S04]  /*00f0*/  LEA.HI R0, R0, R9, RZ, 0x2 ;  /* 0x0000000900007211 */ /* 0x000fc800078f10ff */
[----:B------:R-:W-:-:S05]  /*0100*/  LOP3.LUT R0, R0, 0xfffffffc, RZ, 0xc0, !PT ;  /* 0xfffffffc00007812 */ /* 0x000fca00078ec0ff */
[----:B------:R-:W-:Y:S02]  /*0110*/  IMAD.IADD R9, R9, 0x1, -R0 ;  /* 0x0000000109097824 */ /* 0x000fe400078e0a00 */
[----:B------:R-:W-:Y:S02]  /*0120*/  IMAD.MOV.U32 R0, RZ, RZ, RZ ;  /* 0x000000ffff007224 */ /* 0x000fe400078e00ff */
[----:B--2---:R-:W-:-:S04]  /*0130*/  IMAD.WIDE R4, R9, 0x4, R4 ;  /* 0x0000000409047825 */ /* 0x004fc800078e0204 */
[----:B------:R-:W-:Y:S01]  /*0140*/  IMAD.MOV.U32 R9, RZ, RZ, RZ ;  /* 0x000000ffff097224 */ /* 0x000fe200078e00ff */
[----:B------:R-:W2:Y:S05]  /*0150*/  @!P1 LDG.E R0, desc[UR4][R2.64] ;  /* 0x0000000402009981 */ /* 0x000eaa000c1e1900 */
[----:B------:R-:W2:Y:S01]  /*0160*/  @!P1 LDG.E.EL R9, desc[UR4][R4.64] ;  /* 0x0000000404099981 */ /* 0x000ea2000c2e1900 */
[----:B------:R-:W-:-:S04]  /*0170*/  IADD3 R6, P2, R7, UR6, RZ ;  /* 0x0000000607067c10 */ /* 0x000fc8000ff5e0ff */
[----:B------:R-:W-:Y:S02]  /*0180*/  LEA.HI.X.SX32 R7, R7, UR7, 0x1, P2 ;  /* 0x0000000707077c11 */ /* 0x000fe400090f0eff */
[----:B--2---:R-:W-:Y:S01]  /*0190*/  FSETP.GT.AND P0, PT, R0, -R9, PT ;  /* 0x800000090000720b */ /* 0x004fe20003f04000 */
[----:B------:R-:W-:-:S03]  /*01a0*/  FADD R9, R9, R0 ;  /* 0x0000000009097221 */ /* 0x000fc60000000000 */
[----:B------:R-:W-:-:S05]  /*01b0*/  SEL R11, RZ, 0x1, !P0 ;  /* 0x00000001ff0b7807 */ /* 0x000fca0004000000 */
[----:B------:R1:W-:Y:S04]  /*01c0*/  @!P1 STG.E.U8 desc[UR4][R6.64], R11 ;  /* 0x0000000b06009986 */ /* 0x0003e8000c101104 */
[----:B------:R-:W-:Y:S01]  /*01d0*/  @!P0 FMUL R9, R9, 0.20000000298023223877 ;  /* 0x3e4ccccd09098820 */ /* 0x000fe20000400000 */
[----:B------:R-:W-:Y:S06]  /*01e0*/  @P1 EXIT ;  /* 0x000000000000194d */ /* 0x000fec0003800000 */
[----:B------:R-:W-:Y:S01]  /*01f0*/  STG.E desc[UR4][R2.64], R9 ;  /* 0x0000000902007986 */ /* 0x000fe2000c101904 */
[----:B------:R-:W-:Y:S05]  /*0200*/  EXIT ;  /* 0x000000000000794d */ /* 0x000fea0003800000 */
.L_x_0:
[----:B------:R-:W-:-:S00]  /*0210*/  BRA `(.L_x_0) ;  /* 0xfffffffc00fc7947 */ /* 0x000fc0000383ffff */
[----:B------:R-:W-:-:S00]  /*0220*/  NOP ;  /* 0x0000000000007918 */ /* 0x000fc00000000000 */
        /* <DEDUP_REMOVED lines=13> */
.L_x_1:


//--------------------- .nv.constant0.triton_poi_fused_convolution_leaky_relu_0 --------------------------
	.section	.nv.constant0.triton_poi_fused_convolution_leaky_relu_0,"a",@progbits
	.sectionflags	@""
	.align	4
.nv.constant0.triton_poi_fused_convolution_leaky_relu_0:
	.zero		556
